//
// Generated by NVIDIA NVVM Compiler
//
// Compiler Build ID: CL-36424714
// Cuda compilation tools, release 13.0, V13.0.88
// Based on NVVM 20.0.0
//

.version 9.0
.target sm_100
.address_size 64

	// .globl	_Z22vectorized_math_kernelPfS_if

.visible .entry _Z22vectorized_math_kernelPfS_if(
	.param .u64 .ptr .align 1 _Z22vectorized_math_kernelPfS_if_param_0,
	.param .u64 .ptr .align 1 _Z22vectorized_math_kernelPfS_if_param_1,
	.param .u32 _Z22vectorized_math_kernelPfS_if_param_2,
	.param .f32 _Z22vectorized_math_kernelPfS_if_param_3
)
{
	.reg .pred 	%p<5>;
	.reg .b32 	%r<10>;
	.reg .b32 	%f<25>;
	.reg .b64 	%rd<8>;

	ld.param.u64 	%rd1, [_Z22vectorized_math_kernelPfS_if_param_0];
	ld.param.u64 	%rd2, [_Z22vectorized_math_kernelPfS_if_param_1];
	ld.param.u32 	%r2, [_Z22vectorized_math_kernelPfS_if_param_2];
	ld.param.f32 	%f1, [_Z22vectorized_math_kernelPfS_if_param_3];
	mov.u32 	%r3, %ctaid.x;
	mov.u32 	%r4, %ntid.x;
	mov.u32 	%r5, %tid.x;
	mad.lo.s32 	%r1, %r3, %r4, %r5;
	setp.ge.s32 	%p1, %r1, %r2;
	@%p1 bra 	$L__BB0_2;
	cvta.to.global.u64 	%rd3, %rd1;
	cvta.to.global.u64 	%rd4, %rd2;
	mul.wide.s32 	%rd5, %r1, 4;
	add.s64 	%rd6, %rd3, %rd5;
	ld.global.f32 	%f2, [%rd6];
	setp.lt.f32 	%p2, %f1, 0f00800000;
	mul.f32 	%f3, %f1, 0f4B000000;
	selp.f32 	%f4, %f3, %f1, %p2;
	selp.f32 	%f5, 0fC1B80000, 0f00000000, %p2;
	mov.b32 	%r6, %f4;
	add.s32 	%r7, %r6, -1059760811;
	and.b32  	%r8, %r7, -8388608;
	sub.s32 	%r9, %r6, %r8;
	mov.b32 	%f6, %r9;
	cvt.rn.f32.s32 	%f7, %r8;
	fma.rn.f32 	%f8, %f7, 0f34000000, %f5;
	add.f32 	%f9, %f6, 0fBF800000;
	fma.rn.f32 	%f10, %f9, 0fBE055027, 0f3E1039F6;
	fma.rn.f32 	%f11, %f10, %f9, 0fBDF8CDCC;
	fma.rn.f32 	%f12, %f11, %f9, 0f3E0F2955;
	fma.rn.f32 	%f13, %f12, %f9, 0fBE2AD8B9;
	fma.rn.f32 	%f14, %f13, %f9, 0f3E4CED0B;
	fma.rn.f32 	%f15, %f14, %f9, 0fBE7FFF22;
	fma.rn.f32 	%f16, %f15, %f9, 0f3EAAAA78;
	fma.rn.f32 	%f17, %f16, %f9, 0fBF000000;
	mul.f32 	%f18, %f9, %f17;
	fma.rn.f32 	%f19, %f18, %f9, %f9;
	fma.rn.f32 	%f20, %f8, 0f3F317218, %f19;
	setp.gt.u32 	%p3, %r6, 2139095039;
	fma.rn.f32 	%f21, %f4, 0f7F800000, 0f7F800000;
	selp.f32 	%f22, %f21, %f20, %p3;
	setp.eq.f32 	%p4, %f4, 0f00000000;
	selp.f32 	%f23, 0fFF800000, %f22, %p4;
	mul.f32 	%f24, %f23, %f2;
	add.s64 	%rd7, %rd4, %rd5;
	st.global.f32 	[%rd7], %f24;
$L__BB0_2:
	ret;

}


// ===== COMPILED SASS (sm_100) =====

	.target	sm_100

	.elftype	@"ET_EXEC"


//--------------------- .note.nv.tkinfo           --------------------------
	.section	.note.nv.tkinfo,"",@"SHT_NOTE"
	.sectionflags	@"SHF_NOTE_NV_TKINFO"
	.tkinfo
        /*0018*/ 	.word	0x00000002
        /*0030*/ 	.string	""
        /*0030*/ 	.string	"ptxas"
        /*0030*/ 	.string	"Cuda compilation tools, release 13.0, V13.0.88"
        /*0030*/ 	.string	"Build cuda_13.0.r13.0/compiler.36424714_0"
        /*0030*/ 	.string	"-arch sm_100 -m 64 "



//--------------------- .note.nv.cuinfo           --------------------------
	.section	.note.nv.cuinfo,"",@"SHT_NOTE"
	.sectionflags	@"SHF_NOTE_NV_CUINFO"
        /*0018*/ 	.short	0x0002
        /*001a*/ 	.short	0x0064
        /*001c*/ 	.short	0x0082
	.zero		2


//--------------------- .nv.info                  --------------------------
	.section	.nv.info,"",@"SHT_CUDA_INFO"
	.align	4


	//----- nvinfo : EIATTR_REGCOUNT
	.align		4
        /*0000*/ 	.byte	0x04, 0x2f
        /*0002*/ 	.short	(.L_1 - .L_0)
	.align		4
.L_0:
        /*0004*/ 	.word	index@(_Z22vectorized_math_kernelPfS_if)
        /*0008*/ 	.word	0x0000000e


	//----- nvinfo : EIATTR_FRAME_SIZE
	.align		4
.L_1:
        /*000c*/ 	.byte	0x04, 0x11
        /*000e*/ 	.short	(.L_3 - .L_2)
	.align		4
.L_2:
        /*0010*/ 	.word	index@(_Z22vectorized_math_kernelPfS_if)
        /*0014*/ 	.word	0x00000000


	//----- nvinfo : EIATTR_MIN_STACK_SIZE
	.align		4
.L_3:
        /*0018*/ 	.byte	0x04, 0x12
        /*001a*/ 	.short	(.L_5 - .L_4)
	.align		4
.L_4:
        /*001c*/ 	.word	index@(_Z22vectorized_math_kernelPfS_if)
        /*0020*/ 	.word	0x00000000
.L_5:


//--------------------- .nv.compat                --------------------------
	.section	.nv.compat,"",@"SHT_CUDA_COMPAT_INFO"
	.align	4
        /*0000*/ 	.byte	0x02, 0x09, 0x00, 0x00, 0x02, 0x02, 0x01, 0x00, 0x02, 0x05, 0x05, 0x00, 0x03, 0x07, 0x01, 0x01
        /*0010*/ 	.byte	0x02, 0x03, 0x00, 0x00, 0x02, 0x06, 0x01, 0x00, 0x04, 0x0b, 0x08, 0x00, 0x01, 0x00, 0x00, 0x00
        /*0020*/ 	.byte	0x00, 0x00, 0x00, 0x00


//--------------------- .nv.info._Z22vectorized_math_kernelPfS_if --------------------------
	.section	.nv.info._Z22vectorized_math_kernelPfS_if,"",@"SHT_CUDA_INFO"
	.sectionflags	@""
	.align	4


	//----- nvinfo : EIATTR_CUDA_API_VERSION
	.align		4
        /*0000*/ 	.byte	0x04, 0x37
        /*0002*/ 	.short	(.L_7 - .L_6)
.L_6:
        /*0004*/ 	.word	0x00000082


	//----- nvinfo : EIATTR_KPARAM_INFO
	.align		4
.L_7:
        /*0008*/ 	.byte	0x04, 0x17
        /*000a*/ 	.short	(.L_9 - .L_8)
.L_8:
        /*000c*/ 	.word	0x00000000
        /*0010*/ 	.short	0x0003
        /*0012*/ 	.short	0x0014
        /*0014*/ 	.byte	0x00, 0xf0, 0x11, 0x00


	//----- nvinfo : EIATTR_KPARAM_INFO
	.align		4
.L_9:
        /*0018*/ 	.byte	0x04, 0x17
        /*001a*/ 	.short	(.L_11 - .L_10)
.L_10:
        /*001c*/ 	.word	0x00000000
        /*0020*/ 	.short	0x0002
        /*0022*/ 	.short	0x0010
        /*0024*/ 	.byte	0x00, 0xf0, 0x11, 0x00


	//----- nvinfo : EIATTR_KPARAM_INFO
	.align		4
.L_11:
        /*0028*/ 	.byte	0x04, 0x17
        /*002a*/ 	.short	(.L_13 - .L_12)
.L_12:
        /*002c*/ 	.word	0x00000000
        /*0030*/ 	.short	0x0001
        /*0032*/ 	.short	0x0008
        /*0034*/ 	.byte	0x00, 0xf5, 0x21, 0x00


	//----- nvinfo : EIATTR_KPARAM_INFO
	.align		4
.L_13:
        /*0038*/ 	.byte	0x04, 0x17
        /*003a*/ 	.short	(.L_15 - .L_14)
.L_14:
        /*003c*/ 	.word	0x00000000
        /*0040*/ 	.short	0x0000
        /*0042*/ 	.short	0x0000
        /*0044*/ 	.byte	0x00, 0xf5, 0x21, 0x00


	//----- nvinfo : EIATTR_SPARSE_MMA_MASK
	.align		4
.L_15:
        /*0048*/ 	.byte	0x03, 0x50
        /*004a*/ 	.short	0x0000


	//----- nvinfo : EIATTR_MAXREG_COUNT
	.align		4
        /*004c*/ 	.byte	0x03, 0x1b
        /*004e*/ 	.short	0x00ff


	//----- nvinfo : EIATTR_MERCURY_ISA_VERSION
	.align		4
        /*0050*/ 	.byte	0x03, 0x5f
        /*0052*/ 	.short	0x0101


	//----- nvinfo : EIATTR_VRC_CTA_INIT_COUNT
	.align		4
        /*0054*/ 	.byte	0x02, 0x4a
	.zero		1
	.zero		1


	//----- nvinfo : EIATTR_EXIT_INSTR_OFFSETS
	.align		4
        /*0058*/ 	.byte	0x04, 0x1c
        /*005a*/ 	.short	(.L_17 - .L_16)


	//   ....[0]....
.L_16:
        /*005c*/ 	.word	0x00000070


	//   ....[1]....
        /*0060*/ 	.word	0x000002b0


	//----- nvinfo : EIATTR_CBANK_PARAM_SIZE
	.align		4
.L_17:
        /*0064*/ 	.byte	0x03, 0x19
        /*0066*/ 	.short	0x0018


	//----- nvinfo : EIATTR_PARAM_CBANK
	.align		4
        /*0068*/ 	.byte	0x04, 0x0a
        /*006a*/ 	.short	(.L_19 - .L_18)
	.align		4
.L_18:
        /*006c*/ 	.word	index@(.nv.constant0._Z22vectorized_math_kernelPfS_if)
        /*0070*/ 	.short	0x0380
        /*0072*/ 	.short	0x0018


	//----- nvinfo : EIATTR_SW_WAR
	.align		4
.L_19:
        /*0074*/ 	.byte	0x04, 0x36
        /*0076*/ 	.short	(.L_21 - .L_20)
.L_20:
        /*0078*/ 	.word	0x00000008
.L_21:


//--------------------- .nv.callgraph             --------------------------
	.section	.nv.callgraph,"",@"SHT_CUDA_CALLGRAPH"
	.align	4
	.sectionentsize	8
	.align		4
        /*0000*/ 	.word	0x00000000
	.align		4
        /*0004*/ 	.word	0xffffffff
	.align		4
        /*0008*/ 	.word	0x00000000
	.align		4
        /*000c*/ 	.word	0xfffffffe
	.align		4
        /*0010*/ 	.word	0x00000000
	.align		4
        /*0014*/ 	.word	0xfffffffd
	.align		4
        /*0018*/ 	.word	0x00000000
	.align		4
        /*001c*/ 	.word	0xfffffffc


//--------------------- .text._Z22vectorized_math_kernelPfS_if --------------------------
	.section	.text._Z22vectorized_math_kernelPfS_if,"ax",@progbits
	.align	128
        .global         _Z22vectorized_math_kernelPfS_if
        .type           _Z22vectorized_math_kernelPfS_if,@function
        .size           _Z22vectorized_math_kernelPfS_if,(.L_x_1 - _Z22vectorized_math_kernelPfS_if)
        .other          _Z22vectorized_math_kernelPfS_if,@"STO_CUDA_ENTRY STV_DEFAULT"
_Z22vectorized_math_kernelPfS_if:
.text._Z22vectorized_math_kernelPfS_if:
[----:B------:R-:W-:Y:S01]  /*0000*/  LDC R1, c[0x0][0x37c] ;  /* 0x0000df00ff017b82 */ /* 0x000fe20000000800 */
[----:B------:R-:W0:Y:S07]  /*0010*/  S2R R0, SR_TID.X ;  /* 0x0000000000007919 */ /* 0x000e2e0000002100 */
[----:B------:R-:W0:Y:S01]  /*0020*/  S2UR UR4, SR_CTAID.X ;  /* 0x00000000000479c3 */ /* 0x000e220000002500 */
[----:B------:R-:W1:Y:S07]  /*0030*/  LDCU UR5, c[0x0][0x390] ;  /* 0x00007200ff0577ac */ /* 0x000e6e0008000800 */
[----:B------:R-:W0:Y:S02]  /*0040*/  LDC R5, c[0x0][0x360] ;  /* 0x0000d800ff057b82 */ /* 0x000e240000000800 */
[----:B0-----:R-:W-:-:S05]  /*0050*/  IMAD R5, R5, UR4, R0 ;  /* 0x0000000405057c24 */ /* 0x001fca000f8e0200 */
[----:B-1----:R-:W-:-:S13]  /*0060*/  ISETP.GE.AND P0, PT, R5, UR5, PT ;  /* 0x0000000505007c0c */ /* 0x002fda000bf06270 */
[----:B------:R-:W-:Y:S05]  /*0070*/  @P0 EXIT ;  /* 0x000000000000094d */ /* 0x000fea0003800000 */
[----:B------:R-:W0:Y:S01]  /*0080*/  LDC.64 R2, c[0x0][0x380] ;  /* 0x0000e000ff027b82 */ /* 0x000e220000000a00 */
[----:B------:R-:W1:Y:S07]  /*0090*/  LDCU.64 UR4, c[0x0][0x358] ;  /* 0x00006b00ff0477ac */ /* 0x000e6e0008000a00 */
[----:B------:R-:W2:Y:S01]  /*00a0*/  LDC R11, c[0x0][0x394] ;  /* 0x0000e500ff0b7b82 */ /* 0x000ea20000000800 */
[----:B0-----:R-:W-:-:S05]  /*00b0*/  IMAD.WIDE R2, R5, 0x4, R2 ;  /* 0x0000000405027825 */ /* 0x001fca00078e0202 */
[----:B-1----:R0:W3:Y:S01]  /*00c0*/  LDG.E R0, desc[UR4][R2.64] ;  /* 0x0000000402007981 */ /* 0x0020e2000c1e1900 */
[----:B------:R-:W-:Y:S01]  /*00d0*/  HFMA2 R7, -RZ, RZ, 1.5048828125, 33.21875 ;  /* 0x3e055027ff077431 */ /* 0x000fe200000001ff */
[----:B--2---:R-:W-:Y:S01]  /*00e0*/  FSETP.GEU.AND P0, PT, R11, 1.175494350822287508e-38, PT ;  /* 0x008000000b00780b */ /* 0x004fe20003f0e000 */
[----:B0-----:R-:W0:-:S12]  /*00f0*/  LDC.64 R2, c[0x0][0x388] ;  /* 0x0000e200ff027b82 */ /* 0x001e180000000a00 */
[----:B------:R-:W-:-:S05]  /*0100*/  @!P0 FMUL R11, R11, 8388608 ;  /* 0x4b0000000b0b8820 */ /* 0x000fca0000400000 */
[----:B------:R-:W-:-:S04]  /*0110*/  IADD3 R4, PT, PT, R11, -0x3f2aaaab, RZ ;  /* 0xc0d555550b047810 */ /* 0x000fc80007ffe0ff */
[----:B------:R-:W-:-:S04]  /*0120*/  LOP3.LUT R6, R4, 0xff800000, RZ, 0xc0, !PT ;  /* 0xff80000004067812 */ /* 0x000fc800078ec0ff */
[----:B------:R-:W-:-:S05]  /*0130*/  IADD3 R4, PT, PT, R11, -R6, RZ ;  /* 0x800000060b047210 */ /* 0x000fca0007ffe0ff */
[----:B------:R-:W-:Y:S01]  /*0140*/  FADD R8, R4, -1 ;  /* 0xbf80000004087421 */ /* 0x000fe20000000000 */
[----:B------:R-:W-:Y:S01]  /*0150*/  FSEL R4, RZ, -23, P0 ;  /* 0xc1b80000ff047808 */ /* 0x000fe20000000000 */
[----:B0-----:R-:W-:Y:S01]  /*0160*/  IMAD.WIDE R2, R5, 0x4, R2 ;  /* 0x0000000405027825 */ /* 0x001fe200078e0202 */
[----:B------:R-:W-:-:S03]  /*0170*/  ISETP.GT.U32.AND P0, PT, R11, 0x7f7fffff, PT ;  /* 0x7f7fffff0b00780c */ /* 0x000fc60003f04070 */
[----:B------:R-:W-:-:S04]  /*0180*/  FFMA R7, R8, -R7, 0.14084610342979431152 ;  /* 0x3e1039f608077423 */ /* 0x000fc80000000807 */
[----:B------:R-:W-:-:S04]  /*0190*/  FFMA R7, R8, R7, -0.12148627638816833496 ;  /* 0xbdf8cdcc08077423 */ /* 0x000fc80000000007 */
[----:B------:R-:W-:-:S04]  /*01a0*/  FFMA R7, R8, R7, 0.13980610668659210205 ;  /* 0x3e0f295508077423 */ /* 0x000fc80000000007 */
[----:B------:R-:W-:-:S04]  /*01b0*/  FFMA R7, R8, R7, -0.16684235632419586182 ;  /* 0xbe2ad8b908077423 */ /* 0x000fc80000000007 */
[----:B------:R-:W-:-:S04]  /*01c0*/  FFMA R7, R8, R7, 0.20012299716472625732 ;  /* 0x3e4ced0b08077423 */ /* 0x000fc80000000007 */
[----:B------:R-:W-:-:S04]  /*01d0*/  FFMA R7, R8, R7, -0.24999669194221496582 ;  /* 0xbe7fff2208077423 */ /* 0x000fc80000000007 */
[----:B------:R-:W-:-:S04]  /*01e0*/  FFMA R7, R8, R7, 0.33333182334899902344 ;  /* 0x3eaaaa7808077423 */ /* 0x000fc80000000007 */
[C---:B------:R-:W-:Y:S01]  /*01f0*/  FFMA R9, R8.reuse, R7, -0.5 ;  /* 0xbf00000008097423 */ /* 0x040fe20000000007 */
[----:B------:R-:W-:Y:S02]  /*0200*/  I2FP.F32.S32 R7, R6 ;  /* 0x0000000600077245 */ /* 0x000fe40000201400 */
[----:B------:R-:W-:Y:S01]  /*0210*/  MOV R6, 0x7f800000 ;  /* 0x7f80000000067802 */ /* 0x000fe20000000f00 */
[C---:B------:R-:W-:Y:S02]  /*0220*/  FMUL R9, R8.reuse, R9 ;  /* 0x0000000908097220 */ /* 0x040fe40000400000 */
[----:B------:R-:W-:Y:S02]  /*0230*/  FFMA R4, R7, 1.1920928955078125e-07, R4 ;  /* 0x3400000007047823 */ /* 0x000fe40000000004 */
[----:B------:R-:W-:-:S04]  /*0240*/  FFMA R9, R8, R9, R8 ;  /* 0x0000000908097223 */ /* 0x000fc80000000008 */
[----:B------:R-:W-:Y:S01]  /*0250*/  FFMA R4, R4, 0.69314718246459960938, R9 ;  /* 0x3f31721804047823 */ /* 0x000fe20000000009 */
[C---:B------:R-:W-:Y:S01]  /*0260*/  @P0 FFMA R4, R11.reuse, R6, +INF ;  /* 0x7f8000000b040423 */ /* 0x040fe20000000006 */
[----:B------:R-:W-:-:S04]  /*0270*/  FSETP.NEU.AND P0, PT, R11, RZ, PT ;  /* 0x000000ff0b00720b */ /* 0x000fc80003f0d000 */
[----:B------:R-:W-:-:S05]  /*0280*/  FSEL R7, R4, -INF , P0 ;  /* 0xff80000004077808 */ /* 0x000fca0000000000 */
[----:B---3--:R-:W-:-:S05]  /*0290*/  FMUL R7, R0, R7 ;  /* 0x0000000700077220 */ /* 0x008fca0000400000 */
[----:B------:R-:W-:Y:S01]  /*02a0*/  STG.E desc[UR4][R2.64], R7 ;  /* 0x0000000702007986 */ /* 0x000fe2000c101904 */
[----:B------:R-:W-:Y:S05]  /*02b0*/  EXIT ;  /* 0x000000000000794d */ /* 0x000fea0003800000 */
.L_x_0:
[----:B------:R-:W-:-:S00]  /*02c0*/  BRA `(.L_x_0) ;  /* 0xfffffffc00fc7947 */ /* 0x000fc0000383ffff */
[----:B------:R-:W-:-:S00]  /*02d0*/  NOP ;  /* 0x0000000000007918 */ /* 0x000fc00000000000 */
        /* <DEDUP_REMOVED lines=10> */
.L_x_1:


//--------------------- .nv.shared.reserved.0     --------------------------
	.section	.nv.shared.reserved.0,"aw",@nobits
	.weak		__nv_reservedSMEM_offset_0_alias
	.size		__nv_reservedSMEM_offset_0_alias, 0, 64
	.other		__nv_reservedSMEM_offset_0_alias,@"STO_CUDA_RESERVED_SHARED STV_DEFAULT"
__nv_reservedSMEM_offset_0_alias:
	.zero		0
	.zero		64


//--------------------- .nv.constant0._Z22vectorized_math_kernelPfS_if --------------------------
	.section	.nv.constant0._Z22vectorized_math_kernelPfS_if,"a",@progbits
	.sectionflags	@""
	.align	4
.nv.constant0._Z22vectorized_math_kernelPfS_if:
	.zero		920


//--------------------- SYMBOLS --------------------------

	.type		.nv.reservedSmem.offset0,@object
	.size		.nv.reservedSmem.offset0,0x4
